//
// Generated by NVIDIA NVVM Compiler
//
// Compiler Build ID: CL-36424714
// Cuda compilation tools, release 13.0, V13.0.88
// Based on NVVM 20.0.0
//

.version 9.0
.target sm_100
.address_size 64

	// .globl	_Z7blurRGBPhS_ii

.visible .entry _Z7blurRGBPhS_ii(
	.param .u64 .ptr .align 1 _Z7blurRGBPhS_ii_param_0,
	.param .u64 .ptr .align 1 _Z7blurRGBPhS_ii_param_1,
	.param .u32 _Z7blurRGBPhS_ii_param_2,
	.param .u32 _Z7blurRGBPhS_ii_param_3
)
{
	.reg .pred 	%p<71>;
	.reg .b16 	%rs<10>;
	.reg .b32 	%r<233>;
	.reg .b64 	%rd<13>;

	ld.param.u64 	%rd7, [_Z7blurRGBPhS_ii_param_0];
	ld.param.u64 	%rd6, [_Z7blurRGBPhS_ii_param_1];
	ld.param.u32 	%r112, [_Z7blurRGBPhS_ii_param_2];
	ld.param.u32 	%r114, [_Z7blurRGBPhS_ii_param_3];
	cvta.to.global.u64 	%rd1, %rd7;
	mov.u32 	%r115, %tid.x;
	mov.u32 	%r116, %ctaid.x;
	mov.u32 	%r117, %ntid.x;
	mad.lo.s32 	%r1, %r116, %r117, %r115;
	mov.u32 	%r118, %tid.y;
	mov.u32 	%r119, %ctaid.y;
	mov.u32 	%r120, %ntid.y;
	mad.lo.s32 	%r121, %r119, %r120, %r118;
	setp.ge.s32 	%p9, %r1, %r112;
	setp.ge.s32 	%p10, %r121, %r114;
	or.pred  	%p11, %p9, %p10;
	@%p11 bra 	$L__BB0_56;
	ld.param.u32 	%r169, [_Z7blurRGBPhS_ii_param_2];
	mul.lo.s32 	%r123, %r169, %r121;
	add.s32 	%r124, %r123, %r1;
	mul.lo.s32 	%r3, %r124, 3;
	add.s32 	%r4, %r121, -1;
	setp.eq.s32 	%p12, %r121, 0;
	sub.s32 	%r125, %r123, %r169;
	setp.lt.s32 	%p13, %r1, 1;
	add.s32 	%r126, %r1, %r125;
	add.s32 	%r5, %r126, -1;
	mul.lo.s32 	%r127, %r5, 3;
	cvt.s64.s32 	%rd8, %r127;
	add.s64 	%rd2, %rd1, %rd8;
	mov.b32 	%r181, 0;
	or.pred  	%p14, %p13, %p12;
	mov.u32 	%r182, %r181;
	@%p14 bra 	$L__BB0_3;
	ld.global.u8 	%r181, [%rd2];
	mov.b32 	%r182, 1;
$L__BB0_3:
	setp.eq.s32 	%p15, %r121, 0;
	setp.lt.s32 	%p16, %r1, 0;
	or.pred  	%p17, %p16, %p15;
	@%p17 bra 	$L__BB0_5;
	ld.global.u8 	%r129, [%rd2+3];
	add.s32 	%r181, %r181, %r129;
	add.s32 	%r182, %r182, 1;
$L__BB0_5:
	ld.param.u32 	%r170, [_Z7blurRGBPhS_ii_param_2];
	setp.eq.s32 	%p18, %r121, 0;
	add.s32 	%r130, %r1, 1;
	setp.gt.s32 	%p19, %r1, -2;
	setp.lt.s32 	%p20, %r130, %r170;
	and.pred  	%p1, %p19, %p20;
	not.pred 	%p21, %p1;
	or.pred  	%p22, %p21, %p18;
	@%p22 bra 	$L__BB0_7;
	ld.global.u8 	%r131, [%rd2+6];
	add.s32 	%r181, %r181, %r131;
	add.s32 	%r182, %r182, 1;
$L__BB0_7:
	ld.param.u32 	%r171, [_Z7blurRGBPhS_ii_param_2];
	setp.gt.s32 	%p23, %r1, 0;
	setp.le.s32 	%p24, %r1, %r171;
	and.pred  	%p2, %p23, %p24;
	add.s32 	%r132, %r3, -3;
	cvt.s64.s32 	%rd9, %r132;
	add.s64 	%rd3, %rd1, %rd9;
	not.pred 	%p25, %p2;
	@%p25 bra 	$L__BB0_9;
	ld.global.u8 	%r133, [%rd3];
	add.s32 	%r181, %r181, %r133;
	add.s32 	%r182, %r182, 1;
$L__BB0_9:
	setp.lt.s32 	%p26, %r1, 0;
	@%p26 bra 	$L__BB0_11;
	ld.global.u8 	%r134, [%rd3+3];
	add.s32 	%r181, %r181, %r134;
	add.s32 	%r182, %r182, 1;
$L__BB0_11:
	@%p21 bra 	$L__BB0_13;
	ld.global.u8 	%r135, [%rd3+6];
	add.s32 	%r181, %r181, %r135;
	add.s32 	%r182, %r182, 1;
$L__BB0_13:
	ld.param.u32 	%r172, [_Z7blurRGBPhS_ii_param_2];
	add.s32 	%r29, %r121, 1;
	setp.lt.u32 	%p28, %r29, %r114;
	shl.b32 	%r136, %r172, 1;
	and.pred  	%p3, %p2, %p28;
	add.s32 	%r137, %r5, %r136;
	mul.lo.s32 	%r138, %r137, 3;
	cvt.s64.s32 	%rd10, %r138;
	add.s64 	%rd4, %rd1, %rd10;
	not.pred 	%p29, %p3;
	@%p29 bra 	$L__BB0_15;
	ld.global.u8 	%r139, [%rd4];
	add.s32 	%r181, %r181, %r139;
	add.s32 	%r182, %r182, 1;
$L__BB0_15:
	setp.lt.u32 	%p30, %r29, %r114;
	setp.gt.s32 	%p31, %r1, -1;
	and.pred  	%p4, %p31, %p30;
	not.pred 	%p32, %p4;
	@%p32 bra 	$L__BB0_17;
	ld.global.u8 	%r140, [%rd4+3];
	add.s32 	%r181, %r181, %r140;
	add.s32 	%r182, %r182, 1;
$L__BB0_17:
	setp.lt.u32 	%p33, %r29, %r114;
	and.pred  	%p5, %p1, %p33;
	not.pred 	%p34, %p5;
	@%p34 bra 	$L__BB0_19;
	ld.global.u8 	%r141, [%rd4+6];
	add.s32 	%r181, %r181, %r141;
	add.s32 	%r182, %r182, 1;
$L__BB0_19:
	ld.param.u32 	%r173, [_Z7blurRGBPhS_ii_param_2];
	cvt.u16.u32 	%rs1, %r181;
	cvt.u16.u32 	%rs2, %r182;
	div.u16 	%rs3, %rs1, %rs2;
	cvt.s64.s32 	%rd11, %r3;
	cvta.to.global.u64 	%rd12, %rd6;
	add.s64 	%rd5, %rd12, %rd11;
	st.global.u8 	[%rd5], %rs3;
	setp.lt.u32 	%p35, %r4, %r114;
	setp.gt.s32 	%p36, %r1, 0;
	setp.le.s32 	%p37, %r1, %r173;
	and.pred  	%p38, %p36, %p37;
	and.pred  	%p6, %p38, %p35;
	mov.b32 	%r199, 0;
	not.pred 	%p39, %p6;
	mov.u32 	%r200, %r199;
	@%p39 bra 	$L__BB0_21;
	ld.global.u8 	%r199, [%rd2+1];
	mov.b32 	%r200, 1;
$L__BB0_21:
	setp.lt.u32 	%p40, %r4, %r114;
	setp.gt.s32 	%p41, %r1, -1;
	and.pred  	%p7, %p41, %p40;
	not.pred 	%p42, %p7;
	@%p42 bra 	$L__BB0_23;
	ld.global.u8 	%r144, [%rd2+4];
	add.s32 	%r199, %r199, %r144;
	add.s32 	%r200, %r200, 1;
$L__BB0_23:
	ld.param.u32 	%r174, [_Z7blurRGBPhS_ii_param_2];
	setp.lt.u32 	%p43, %r4, %r114;
	setp.gt.s32 	%p44, %r1, -2;
	add.s32 	%r145, %r1, 1;
	setp.lt.s32 	%p45, %r145, %r174;
	and.pred  	%p46, %p44, %p45;
	and.pred  	%p8, %p46, %p43;
	not.pred 	%p47, %p8;
	@%p47 bra 	$L__BB0_25;
	ld.global.u8 	%r146, [%rd2+7];
	add.s32 	%r199, %r199, %r146;
	add.s32 	%r200, %r200, 1;
$L__BB0_25:
	ld.param.u32 	%r175, [_Z7blurRGBPhS_ii_param_2];
	setp.lt.s32 	%p48, %r1, 1;
	setp.gt.s32 	%p49, %r1, %r175;
	or.pred  	%p50, %p48, %p49;
	@%p50 bra 	$L__BB0_27;
	ld.global.u8 	%r147, [%rd3+1];
	add.s32 	%r199, %r199, %r147;
	add.s32 	%r200, %r200, 1;
$L__BB0_27:
	setp.lt.s32 	%p51, %r1, 0;
	@%p51 bra 	$L__BB0_29;
	ld.global.u8 	%r148, [%rd3+4];
	add.s32 	%r199, %r199, %r148;
	add.s32 	%r200, %r200, 1;
$L__BB0_29:
	ld.param.u32 	%r176, [_Z7blurRGBPhS_ii_param_2];
	setp.lt.s32 	%p52, %r1, -1;
	add.s32 	%r149, %r1, 1;
	setp.ge.s32 	%p53, %r149, %r176;
	or.pred  	%p54, %p52, %p53;
	@%p54 bra 	$L__BB0_31;
	ld.global.u8 	%r150, [%rd3+7];
	add.s32 	%r199, %r199, %r150;
	add.s32 	%r200, %r200, 1;
$L__BB0_31:
	@%p29 bra 	$L__BB0_33;
	ld.global.u8 	%r151, [%rd4+1];
	add.s32 	%r199, %r199, %r151;
	add.s32 	%r200, %r200, 1;
$L__BB0_33:
	@%p32 bra 	$L__BB0_35;
	ld.global.u8 	%r152, [%rd4+4];
	add.s32 	%r199, %r199, %r152;
	add.s32 	%r200, %r200, 1;
$L__BB0_35:
	@%p34 bra 	$L__BB0_37;
	ld.global.u8 	%r153, [%rd4+7];
	add.s32 	%r199, %r199, %r153;
	add.s32 	%r200, %r200, 1;
$L__BB0_37:
	cvt.u16.u32 	%rs4, %r199;
	cvt.u16.u32 	%rs5, %r200;
	div.u16 	%rs6, %rs4, %rs5;
	st.global.u8 	[%rd5+1], %rs6;
	mov.b32 	%r217, 0;
	mov.u32 	%r218, %r217;
	@%p39 bra 	$L__BB0_39;
	ld.global.u8 	%r217, [%rd2+2];
	mov.b32 	%r218, 1;
$L__BB0_39:
	@%p42 bra 	$L__BB0_41;
	ld.global.u8 	%r156, [%rd2+5];
	add.s32 	%r217, %r217, %r156;
	add.s32 	%r218, %r218, 1;
$L__BB0_41:
	@%p47 bra 	$L__BB0_43;
	ld.global.u8 	%r157, [%rd2+8];
	add.s32 	%r217, %r217, %r157;
	add.s32 	%r218, %r218, 1;
$L__BB0_43:
	ld.param.u32 	%r177, [_Z7blurRGBPhS_ii_param_2];
	setp.lt.s32 	%p61, %r1, 1;
	setp.gt.s32 	%p62, %r1, %r177;
	or.pred  	%p63, %p61, %p62;
	@%p63 bra 	$L__BB0_45;
	ld.global.u8 	%r158, [%rd3+2];
	add.s32 	%r217, %r217, %r158;
	add.s32 	%r218, %r218, 1;
$L__BB0_45:
	setp.lt.s32 	%p64, %r1, 0;
	@%p64 bra 	$L__BB0_47;
	ld.global.u8 	%r159, [%rd3+5];
	add.s32 	%r217, %r217, %r159;
	add.s32 	%r218, %r218, 1;
$L__BB0_47:
	ld.param.u32 	%r178, [_Z7blurRGBPhS_ii_param_2];
	mov.u32 	%r160, %ctaid.x;
	mov.u32 	%r161, %ntid.x;
	mov.u32 	%r162, %tid.x;
	mad.lo.s32 	%r163, %r160, %r161, %r162;
	setp.lt.s32 	%p65, %r163, -1;
	add.s32 	%r164, %r163, 1;
	setp.ge.s32 	%p66, %r164, %r178;
	or.pred  	%p67, %p65, %p66;
	@%p67 bra 	$L__BB0_49;
	ld.global.u8 	%r165, [%rd3+8];
	add.s32 	%r217, %r217, %r165;
	add.s32 	%r218, %r218, 1;
$L__BB0_49:
	@%p29 bra 	$L__BB0_51;
	ld.global.u8 	%r166, [%rd4+2];
	add.s32 	%r217, %r217, %r166;
	add.s32 	%r218, %r218, 1;
$L__BB0_51:
	@%p32 bra 	$L__BB0_53;
	ld.global.u8 	%r167, [%rd4+5];
	add.s32 	%r217, %r217, %r167;
	add.s32 	%r218, %r218, 1;
$L__BB0_53:
	@%p34 bra 	$L__BB0_55;
	ld.global.u8 	%r168, [%rd4+8];
	add.s32 	%r217, %r217, %r168;
	add.s32 	%r218, %r218, 1;
$L__BB0_55:
	cvt.u16.u32 	%rs7, %r217;
	cvt.u16.u32 	%rs8, %r218;
	div.u16 	%rs9, %rs7, %rs8;
	st.global.u8 	[%rd5+2], %rs9;
$L__BB0_56:
	ret;

}


// ===== COMPILED SASS (sm_100) =====

	.target	sm_100

	.elftype	@"ET_EXEC"


//--------------------- .note.nv.tkinfo           --------------------------
	.section	.note.nv.tkinfo,"",@"SHT_NOTE"
	.sectionflags	@"SHF_NOTE_NV_TKINFO"
	.tkinfo
        /*0018*/ 	.word	0x00000002
        /*0030*/ 	.string	""
        /*0030*/ 	.string	"ptxas"
        /*0030*/ 	.string	"Cuda compilation tools, release 13.0, V13.0.88"
        /*0030*/ 	.string	"Build cuda_13.0.r13.0/compiler.36424714_0"
        /*0030*/ 	.string	"-arch sm_100 -m 64 "



//--------------------- .note.nv.cuinfo           --------------------------
	.section	.note.nv.cuinfo,"",@"SHT_NOTE"
	.sectionflags	@"SHF_NOTE_NV_CUINFO"
        /*0018*/ 	.short	0x0002
        /*001a*/ 	.short	0x0064
        /*001c*/ 	.short	0x0082
	.zero		2


//--------------------- .nv.info                  --------------------------
	.section	.nv.info,"",@"SHT_CUDA_INFO"
	.align	4


	//----- nvinfo : EIATTR_REGCOUNT
	.align		4
        /*0000*/ 	.byte	0x04, 0x2f
        /*0002*/ 	.short	(.L_1 - .L_0)
	.align		4
.L_0:
        /*0004*/ 	.word	index@(_Z7blurRGBPhS_ii)
        /*0008*/ 	.word	0x0000001a


	//----- nvinfo : EIATTR_FRAME_SIZE
	.align		4
.L_1:
        /*000c*/ 	.byte	0x04, 0x11
        /*000e*/ 	.short	(.L_3 - .L_2)
	.align		4
.L_2:
        /*0010*/ 	.word	index@($__internal_0_$__cuda_sm20_div_u16)
        /*0014*/ 	.word	0x00000000


	//----- nvinfo : EIATTR_FRAME_SIZE
	.align		4
.L_3:
        /*0018*/ 	.byte	0x04, 0x11
        /*001a*/ 	.short	(.L_5 - .L_4)
	.align		4
.L_4:
        /*001c*/ 	.word	index@(_Z7blurRGBPhS_ii)
        /*0020*/ 	.word	0x00000000


	//----- nvinfo : EIATTR_MIN_STACK_SIZE
	.align		4
.L_5:
        /*0024*/ 	.byte	0x04, 0x12
        /*0026*/ 	.short	(.L_7 - .L_6)
	.align		4
.L_6:
        /*0028*/ 	.word	index@(_Z7blurRGBPhS_ii)
        /*002c*/ 	.word	0x00000000
.L_7:


//--------------------- .nv.compat                --------------------------
	.section	.nv.compat,"",@"SHT_CUDA_COMPAT_INFO"
	.align	4
        /*0000*/ 	.byte	0x02, 0x09, 0x00, 0x00, 0x02, 0x02, 0x01, 0x00, 0x02, 0x05, 0x05, 0x00, 0x03, 0x07, 0x01, 0x01
        /*0010*/ 	.byte	0x02, 0x03, 0x00, 0x00, 0x02, 0x06, 0x01, 0x00, 0x04, 0x0b, 0x08, 0x00, 0x01, 0x00, 0x00, 0x00
        /*0020*/ 	.byte	0x00, 0x00, 0x00, 0x00


//--------------------- .nv.info._Z7blurRGBPhS_ii --------------------------
	.section	.nv.info._Z7blurRGBPhS_ii,"",@"SHT_CUDA_INFO"
	.sectionflags	@""
	.align	4


	//----- nvinfo : EIATTR_CUDA_API_VERSION
	.align		4
        /*0000*/ 	.byte	0x04, 0x37
        /*0002*/ 	.short	(.L_9 - .L_8)
.L_8:
        /*0004*/ 	.word	0x00000082


	//----- nvinfo : EIATTR_KPARAM_INFO
	.align		4
.L_9:
        /*0008*/ 	.byte	0x04, 0x17
        /*000a*/ 	.short	(.L_11 - .L_10)
.L_10:
        /*000c*/ 	.word	0x00000000
        /*0010*/ 	.short	0x0003
        /*0012*/ 	.short	0x0014
        /*0014*/ 	.byte	0x00, 0xf0, 0x11, 0x00


	//----- nvinfo : EIATTR_KPARAM_INFO
	.align		4
.L_11:
        /*0018*/ 	.byte	0x04, 0x17
        /*001a*/ 	.short	(.L_13 - .L_12)
.L_12:
        /*001c*/ 	.word	0x00000000
        /*0020*/ 	.short	0x0002
        /*0022*/ 	.short	0x0010
        /*0024*/ 	.byte	0x00, 0xf0, 0x11, 0x00


	//----- nvinfo : EIATTR_KPARAM_INFO
	.align		4
.L_13:
        /*0028*/ 	.byte	0x04, 0x17
        /*002a*/ 	.short	(.L_15 - .L_14)
.L_14:
        /*002c*/ 	.word	0x00000000
        /*0030*/ 	.short	0x0001
        /*0032*/ 	.short	0x0008
        /*0034*/ 	.byte	0x00, 0xf5, 0x21, 0x00


	//----- nvinfo : EIATTR_KPARAM_INFO
	.align		4
.L_15:
        /*0038*/ 	.byte	0x04, 0x17
        /*003a*/ 	.short	(.L_17 - .L_16)
.L_16:
        /*003c*/ 	.word	0x00000000
        /*0040*/ 	.short	0x0000
        /*0042*/ 	.short	0x0000
        /*0044*/ 	.byte	0x00, 0xf5, 0x21, 0x00


	//----- nvinfo : EIATTR_SPARSE_MMA_MASK
	.align		4
.L_17:
        /*0048*/ 	.byte	0x03, 0x50
        /*004a*/ 	.short	0x0000


	//----- nvinfo : EIATTR_MAXREG_COUNT
	.align		4
        /*004c*/ 	.byte	0x03, 0x1b
        /*004e*/ 	.short	0x00ff


	//----- nvinfo : EIATTR_MERCURY_ISA_VERSION
	.align		4
        /*0050*/ 	.byte	0x03, 0x5f
        /*0052*/ 	.short	0x0101


	//----- nvinfo : EIATTR_VRC_CTA_INIT_COUNT
	.align		4
        /*0054*/ 	.byte	0x02, 0x4a
	.zero		1
	.zero		1


	//----- nvinfo : EIATTR_EXIT_INSTR_OFFSETS
	.align		4
        /*0058*/ 	.byte	0x04, 0x1c
        /*005a*/ 	.short	(.L_19 - .L_18)


	//   ....[0]....
.L_18:
        /*005c*/ 	.word	0x000000c0


	//   ....[1]....
        /*0060*/ 	.word	0x00000af0


	//----- nvinfo : EIATTR_CRS_STACK_SIZE
	.align		4
.L_19:
        /*0064*/ 	.byte	0x04, 0x1e
        /*0066*/ 	.short	(.L_21 - .L_20)
.L_20:
        /*0068*/ 	.word	0x00000000


	//----- nvinfo : EIATTR_CBANK_PARAM_SIZE
	.align		4
.L_21:
        /*006c*/ 	.byte	0x03, 0x19
        /*006e*/ 	.short	0x0018


	//----- nvinfo : EIATTR_PARAM_CBANK
	.align		4
        /*0070*/ 	.byte	0x04, 0x0a
        /*0072*/ 	.short	(.L_23 - .L_22)
	.align		4
.L_22:
        /*0074*/ 	.word	index@(.nv.constant0._Z7blurRGBPhS_ii)
        /*0078*/ 	.short	0x0380
        /*007a*/ 	.short	0x0018


	//----- nvinfo : EIATTR_SW_WAR
	.align		4
.L_23:
        /*007c*/ 	.byte	0x04, 0x36
        /*007e*/ 	.short	(.L_25 - .L_24)
.L_24:
        /*0080*/ 	.word	0x00000008
.L_25:


//--------------------- .nv.callgraph             --------------------------
	.section	.nv.callgraph,"",@"SHT_CUDA_CALLGRAPH"
	.align	4
	.sectionentsize	8
	.align		4
        /*0000*/ 	.word	0x00000000
	.align		4
        /*0004*/ 	.word	0xffffffff
	.align		4
        /*0008*/ 	.word	0x00000000
	.align		4
        /*000c*/ 	.word	0xfffffffe
	.align		4
        /*0010*/ 	.word	0x00000000
	.align		4
        /*0014*/ 	.word	0xfffffffd
	.align		4
        /*0018*/ 	.word	0x00000000
	.align		4
        /*001c*/ 	.word	0xfffffffc


//--------------------- .text._Z7blurRGBPhS_ii    --------------------------
	.section	.text._Z7blurRGBPhS_ii,"ax",@progbits
	.align	128
        .global         _Z7blurRGBPhS_ii
        .type           _Z7blurRGBPhS_ii,@function
        .size           _Z7blurRGBPhS_ii,(.L_x_1 - _Z7blurRGBPhS_ii)
        .other          _Z7blurRGBPhS_ii,@"STO_CUDA_ENTRY STV_DEFAULT"
_Z7blurRGBPhS_ii:
.text._Z7blurRGBPhS_ii:
[----:B------:R-:W-:Y:S01]  /*0000*/  LDC R1, c[0x0][0x37c] ;  /* 0x0000df00ff017b82 */ /* 0x000fe20000000800 */
[----:B------:R-:W0:Y:S07]  /*0010*/  S2R R10, SR_TID.Y ;  /* 0x00000000000a7919 */ /* 0x000e2e0000002200 */
[----:B------:R-:W1:Y:S01]  /*0020*/  LDC R0, c[0x0][0x360] ;  /* 0x0000d800ff007b82 */ /* 0x000e620000000800 */
[----:B------:R-:W1:Y:S07]  /*0030*/  S2R R11, SR_TID.X ;  /* 0x00000000000b7919 */ /* 0x000e6e0000002100 */
[----:B------:R-:W0:Y:S08]  /*0040*/  S2UR UR5, SR_CTAID.Y ;  /* 0x00000000000579c3 */ /* 0x000e300000002600 */
[----:B------:R-:W0:Y:S08]  /*0050*/  LDC R3, c[0x0][0x364] ;  /* 0x0000d900ff037b82 */ /* 0x000e300000000800 */
[----:B------:R-:W1:Y:S08]  /*0060*/  S2UR UR4, SR_CTAID.X ;  /* 0x00000000000479c3 */ /* 0x000e700000002500 */
[----:B------:R-:W2:Y:S01]  /*0070*/  LDC.64 R4, c[0x0][0x390] ;  /* 0x0000e400ff047b82 */ /* 0x000ea20000000a00 */
[----:B0-----:R-:W-:-:S02]  /*0080*/  IMAD R10, R3, UR5, R10 ;  /* 0x00000005030a7c24 */ /* 0x001fc4000f8e020a */
[----:B-1----:R-:W-:-:S03]  /*0090*/  IMAD R11, R0, UR4, R11 ;  /* 0x00000004000b7c24 */ /* 0x002fc6000f8e020b */
[----:B--2---:R-:W-:-:S04]  /*00a0*/  ISETP.GE.AND P0, PT, R10, R5, PT ;  /* 0x000000050a00720c */ /* 0x004fc80003f06270 */
[----:B------:R-:W-:-:S13]  /*00b0*/  ISETP.GE.OR P0, PT, R11, R4, P0 ;  /* 0x000000040b00720c */ /* 0x000fda0000706670 */
[----:B------:R-:W-:Y:S05]  /*00c0*/  @P0 EXIT ;  /* 0x000000000000094d */ /* 0x000fea0003800000 */
[----:B------:R-:W0:Y:S01]  /*00d0*/  LDCU.64 UR6, c[0x0][0x380] ;  /* 0x00007000ff0677ac */ /* 0x000e220008000a00 */
[C---:B------:R-:W-:Y:S01]  /*00e0*/  IMAD R0, R10.reuse, R4, -R4 ;  /* 0x000000040a007224 */ /* 0x040fe200078e0a04 */
[----:B------:R-:W-:Y:S01]  /*00f0*/  ISETP.NE.AND P4, PT, R10, RZ, PT ;  /* 0x000000ff0a00720c */ /* 0x000fe20003f85270 */
[----:B------:R-:W-:Y:S01]  /*0100*/  IMAD.MOV.U32 R3, RZ, RZ, 0x3 ;  /* 0x00000003ff037424 */ /* 0x000fe200078e00ff */
[----:B------:R-:W1:Y:S01]  /*0110*/  LDCU.64 UR4, c[0x0][0x358] ;  /* 0x00006b00ff0477ac */ /* 0x000e620008000a00 */
[C---:B------:R-:W-:Y:S01]  /*0120*/  IMAD.IADD R6, R11.reuse, 0x1, R0 ;  /* 0x000000010b067824 */ /* 0x040fe200078e0200 */
[C---:B------:R-:W-:Y:S01]  /*0130*/  ISETP.LT.OR P0, PT, R11.reuse, 0x1, !P4 ;  /* 0x000000010b00780c */ /* 0x040fe20006701670 */
[----:B------:R-:W-:Y:S01]  /*0140*/  IMAD.MOV.U32 R12, RZ, RZ, RZ ;  /* 0x000000ffff0c7224 */ /* 0x000fe200078e00ff */
[----:B------:R-:W-:Y:S01]  /*0150*/  ISETP.LT.OR P4, PT, R11, RZ, !P4 ;  /* 0x000000ff0b00720c */ /* 0x000fe20006781670 */
[----:B------:R-:W-:-:S05]  /*0160*/  IMAD R0, R6, R3, -0x3 ;  /* 0xfffffffd06007424 */ /* 0x000fca00078e0203 */
[----:B0-----:R-:W-:-:S04]  /*0170*/  IADD3 R2, P1, PT, R0, UR6, RZ ;  /* 0x0000000600027c10 */ /* 0x001fc8000ff3e0ff */
[----:B------:R-:W-:-:S05]  /*0180*/  LEA.HI.X.SX32 R3, R0, UR7, 0x1, P1 ;  /* 0x0000000700037c11 */ /* 0x000fca00088f0eff */
[----:B-1----:R-:W2:Y:S04]  /*0190*/  @!P0 LDG.E.U8 R12, desc[UR4][R2.64] ;  /* 0x00000004020c8981 */ /* 0x002ea8000c1e1100 */
[----:B------:R-:W2:Y:S01]  /*01a0*/  @!P4 LDG.E.U8 R9, desc[UR4][R2.64+0x3] ;  /* 0x000003040209c981 */ /* 0x000ea2000c1e1100 */
[C---:B------:R-:W-:Y:S01]  /*01b0*/  VIADD R7, R11.reuse, 0x1 ;  /* 0x000000010b077836 */ /* 0x040fe20000000000 */
[CC--:B------:R-:W-:Y:S01]  /*01c0*/  ISETP.GT.AND P2, PT, R11.reuse, R4.reuse, PT ;  /* 0x000000040b00720c */ /* 0x0c0fe20003f44270 */
[-C--:B------:R-:W-:Y:S01]  /*01d0*/  IMAD R0, R10, R4.reuse, R11 ;  /* 0x000000040a007224 */ /* 0x080fe200078e020b */
[----:B------:R-:W-:Y:S02]  /*01e0*/  ISETP.GE.AND P6, PT, R11, RZ, PT ;  /* 0x000000ff0b00720c */ /* 0x000fe40003fc6270 */
[----:B------:R-:W-:Y:S01]  /*01f0*/  ISETP.GE.AND P1, PT, R7, R4, PT ;  /* 0x000000040700720c */ /* 0x000fe20003f26270 */
[----:B------:R-:W-:Y:S01]  /*0200*/  IMAD R0, R0, 0x3, RZ ;  /* 0x0000000300007824 */ /* 0x000fe200078e02ff */
[----:B------:R-:W-:-:S02]  /*0210*/  ISETP.GT.AND P2, PT, R11, RZ, !P2 ;  /* 0x000000ff0b00720c */ /* 0x000fc40005744270 */
[----:B------:R-:W-:Y:S01]  /*0220*/  ISETP.GT.AND P1, PT, R11, -0x2, !P1 ;  /* 0xfffffffe0b00780c */ /* 0x000fe20004f24270 */
[----:B------:R-:W-:Y:S01]  /*0230*/  VIADD R8, R0, 0xfffffffd ;  /* 0xfffffffd00087836 */ /* 0x000fe20000000000 */
[----:B------:R-:W-:Y:S02]  /*0240*/  IADD3 R7, PT, PT, R6, -0x1, RZ ;  /* 0xffffffff06077810 */ /* 0x000fe40007ffe0ff */
[----:B------:R-:W-:Y:S02]  /*0250*/  ISETP.EQ.OR P3, PT, R10, RZ, !P1 ;  /* 0x000000ff0a00720c */ /* 0x000fe40004f62670 */
[----:B------:R-:W-:Y:S01]  /*0260*/  IADD3 R6, P5, PT, R8, UR6, RZ ;  /* 0x0000000608067c10 */ /* 0x000fe2000ffbe0ff */
[----:B------:R-:W-:Y:S01]  /*0270*/  IMAD R15, R4, 0x2, R7 ;  /* 0x00000002040f7824 */ /* 0x000fe200078e0207 */
[----:B------:R-:W-:Y:S01]  /*0280*/  IADD3 R14, PT, PT, R10, 0x1, RZ ;  /* 0x000000010a0e7810 */ /* 0x000fe20007ffe0ff */
[----:B------:R-:W-:Y:S01]  /*0290*/  IMAD.MOV.U32 R4, RZ, RZ, RZ ;  /* 0x000000ffff047224 */ /* 0x000fe200078e00ff */
[----:B------:R-:W-:Y:S01]  /*02a0*/  LEA.HI.X.SX32 R7, R8, UR7, 0x1, P5 ;  /* 0x0000000708077c11 */ /* 0x000fe2000a8f0eff */
[----:B------:R-:W-:Y:S01]  /*02b0*/  @!P0 IMAD.MOV.U32 R4, RZ, RZ, 0x1 ;  /* 0x00000001ff048424 */ /* 0x000fe200078e00ff */
[----:B------:R-:W-:-:S05]  /*02c0*/  ISETP.GE.U32.AND P0, PT, R14, R5, PT ;  /* 0x000000050e00720c */ /* 0x000fca0003f06070 */
[----:B------:R-:W3:Y:S01]  /*02d0*/  @!P3 LDG.E.U8 R13, desc[UR4][R2.64+0x6] ;  /* 0x00000604020db981 */ /* 0x000ee2000c1e1100 */
[----:B------:R-:W-:Y:S01]  /*02e0*/  ISETP.LT.U32.AND P5, PT, R14, R5, P2 ;  /* 0x000000050e00720c */ /* 0x000fe200017a1070 */
[----:B------:R-:W-:Y:S01]  /*02f0*/  @!P4 VIADD R4, R4, 0x1 ;  /* 0x000000010404c836 */ /* 0x000fe20000000000 */
[----:B------:R-:W-:Y:S01]  /*0300*/  ISETP.GT.AND P0, PT, R11, -0x1, !P0 ;  /* 0xffffffff0b00780c */ /* 0x000fe20004704270 */
[----:B------:R-:W4:Y:S01]  /*0310*/  @P6 LDG.E.U8 R17, desc[UR4][R6.64+0x3] ;  /* 0x0000030406116981 */ /* 0x000f22000c1e1100 */
[----:B--2---:R-:W-:Y:S02]  /*0320*/  @!P4 IMAD.IADD R12, R12, 0x1, R9 ;  /* 0x000000010c0cc824 */ /* 0x004fe400078e0209 */
[----:B------:R-:W-:Y:S02]  /*0330*/  IMAD R9, R15, 0x3, RZ ;  /* 0x000000030f097824 */ /* 0x000fe400078e02ff */
[----:B------:R-:W2:Y:S03]  /*0340*/  @P2 LDG.E.U8 R15, desc[UR4][R6.64] ;  /* 0x00000004060f2981 */ /* 0x000ea6000c1e1100 */
[----:B------:R-:W-:-:S04]  /*0350*/  IADD3 R8, P4, PT, R9, UR6, RZ ;  /* 0x0000000609087c10 */ /* 0x000fc8000ff9e0ff */
[----:B------:R-:W-:Y:S02]  /*0360*/  LEA.HI.X.SX32 R9, R9, UR7, 0x1, P4 ;  /* 0x0000000709097c11 */ /* 0x000fe4000a0f0eff */
[----:B------:R-:W-:Y:S02]  /*0370*/  ISETP.LT.U32.AND P4, PT, R14, R5, P1 ;  /* 0x000000050e00720c */ /* 0x000fe40000f81070 */
[----:B------:R-:W5:Y:S04]  /*0380*/  @P1 LDG.E.U8 R5, desc[UR4][R6.64+0x6] ;  /* 0x0000060406051981 */ /* 0x000f68000c1e1100 */
[----:B------:R-:W5:Y:S04]  /*0390*/  @P5 LDG.E.U8 R19, desc[UR4][R8.64] ;  /* 0x0000000408135981 */ /* 0x000f68000c1e1100 */
[----:B------:R-:W5:Y:S04]  /*03a0*/  @P0 LDG.E.U8 R21, desc[UR4][R8.64+0x3] ;  /* 0x0000030408150981 */ /* 0x000f68000c1e1100 */
[----:B------:R-:W5:Y:S01]  /*03b0*/  @P4 LDG.E.U8 R23, desc[UR4][R8.64+0x6] ;  /* 0x0000060408174981 */ /* 0x000f62000c1e1100 */
[----:B---3--:R-:W-:-:S02]  /*03c0*/  @!P3 IMAD.IADD R12, R12, 0x1, R13 ;  /* 0x000000010c0cb824 */ /* 0x008fc400078e020d */
[----:B------:R-:W-:-:S05]  /*03d0*/  @!P3 VIADD R4, R4, 0x1 ;  /* 0x000000010404b836 */ /* 0x000fca0000000000 */
[----:B------:R-:W-:-:S05]  /*03e0*/  @P2 IADD3 R4, PT, PT, R4, 0x1, RZ ;  /* 0x0000000104042810 */ /* 0x000fca0007ffe0ff */
[----:B------:R-:W-:-:S04]  /*03f0*/  @P6 VIADD R4, R4, 0x1 ;  /* 0x0000000104046836 */ /* 0x000fc80000000000 */
[----:B------:R-:W-:-:S04]  /*0400*/  @P1 VIADD R4, R4, 0x1 ;  /* 0x0000000104041836 */ /* 0x000fc80000000000 */
[----:B------:R-:W-:-:S04]  /*0410*/  @P5 VIADD R4, R4, 0x1 ;  /* 0x0000000104045836 */ /* 0x000fc80000000000 */
[----:B------:R-:W-:-:S05]  /*0420*/  @P0 VIADD R4, R4, 0x1 ;  /* 0x0000000104040836 */ /* 0x000fca0000000000 */
[----:B------:R-:W-:Y:S01]  /*0430*/  @P4 IADD3 R4, PT, PT, R4, 0x1, RZ ;  /* 0x0000000104044810 */ /* 0x000fe20007ffe0ff */
[----:B------:R-:W-:Y:S02]  /*0440*/  VIADD R10, R10, 0xffffffff ;  /* 0xffffffff0a0a7836 */ /* 0x000fe40000000000 */
[----:B--2---:R-:W-:-:S04]  /*0450*/  @P2 IMAD.IADD R12, R12, 0x1, R15 ;  /* 0x000000010c0c2824 */ /* 0x004fc800078e020f */
[----:B----4-:R-:W-:-:S05]  /*0460*/  @P6 IMAD.IADD R12, R12, 0x1, R17 ;  /* 0x000000010c0c6824 */ /* 0x010fca00078e0211 */
[----:B-----5:R-:W-:-:S05]  /*0470*/  @P1 IADD3 R12, PT, PT, R12, R5, RZ ;  /* 0x000000050c0c1210 */ /* 0x020fca0007ffe0ff */
[----:B------:R-:W-:-:S04]  /*0480*/  @P5 IMAD.IADD R12, R12, 0x1, R19 ;  /* 0x000000010c0c5824 */ /* 0x000fc800078e0213 */
[----:B------:R-:W-:-:S04]  /*0490*/  @P0 IMAD.IADD R12, R12, 0x1, R21 ;  /* 0x000000010c0c0824 */ /* 0x000fc800078e0215 */
[----:B------:R-:W-:Y:S01]  /*04a0*/  @P4 IMAD.IADD R12, R12, 0x1, R23 ;  /* 0x000000010c0c4824 */ /* 0x000fe200078e0217 */
[----:B------:R-:W-:-:S04]  /*04b0*/  LOP3.LUT R17, R4, 0xffff, RZ, 0xc0, !PT ;  /* 0x0000ffff04117812 */ /* 0x000fc800078ec0ff */
[----:B------:R-:W-:Y:S02]  /*04c0*/  LOP3.LUT R16, R12, 0xffff, RZ, 0xc0, !PT ;  /* 0x0000ffff0c107812 */ /* 0x000fe400078ec0ff */
[----:B------:R-:W-:-:S07]  /*04d0*/  MOV R18, 0x4f0 ;  /* 0x000004f000127802 */ /* 0x000fce0000000f00 */
[----:B------:R-:W-:Y:S05]  /*04e0*/  CALL.REL.NOINC `($__internal_0_$__cuda_sm20_div_u16) ;  /* 0x0000000400847944 */ /* 0x000fea0003c00000 */
[----:B------:R-:W0:Y:S01]  /*04f0*/  LDCU.64 UR8, c[0x0][0x390] ;  /* 0x00007200ff0877ac */ /* 0x000e220008000a00 */
[C---:B------:R-:W-:Y:S01]  /*0500*/  VIADD R12, R11.reuse, 0x1 ;  /* 0x000000010b0c7836 */ /* 0x040fe20000000000 */
[----:B------:R-:W1:Y:S01]  /*0510*/  LDCU.64 UR6, c[0x0][0x388] ;  /* 0x00007100ff0677ac */ /* 0x000e620008000a00 */
[----:B0-----:R-:W-:-:S03]  /*0520*/  ISETP.GT.AND P1, PT, R11, UR8, PT ;  /* 0x000000080b007c0c */ /* 0x001fc6000bf24270 */
[----:B------:R-:W-:Y:S02]  /*0530*/  ISETP.GE.AND P2, PT, R12, UR8, PT ;  /* 0x000000080c007c0c */ /* 0x000fe4000bf46270 */
[C---:B------:R-:W-:Y:S02]  /*0540*/  ISETP.GT.AND P1, PT, R11.reuse, RZ, !P1 ;  /* 0x000000ff0b00720c */ /* 0x040fe40004f24270 */
[----:B------:R-:W-:Y:S02]  /*0550*/  ISETP.GE.U32.AND P3, PT, R10, UR9, PT ;  /* 0x000000090a007c0c */ /* 0x000fe4000bf66070 */
[----:B-1----:R-:W-:Y:S02]  /*0560*/  IADD3 R4, P6, PT, R0, UR6, RZ ;  /* 0x0000000600047c10 */ /* 0x002fe4000ffde0ff */
[----:B------:R-:W-:Y:S02]  /*0570*/  ISETP.GT.AND P2, PT, R11, -0x2, !P2 ;  /* 0xfffffffe0b00780c */ /* 0x000fe40005744270 */
[----:B------:R-:W-:-:S02]  /*0580*/  ISETP.LT.U32.AND P1, PT, R10, UR9, P1 ;  /* 0x000000090a007c0c */ /* 0x000fc40008f21070 */
[C---:B------:R-:W-:Y:S02]  /*0590*/  ISETP.GT.AND P3, PT, R11.reuse, -0x1, !P3 ;  /* 0xffffffff0b00780c */ /* 0x040fe40005f64270 */
[----:B------:R-:W-:Y:S01]  /*05a0*/  LEA.HI.X.SX32 R5, R0, UR7, 0x1, P6 ;  /* 0x0000000700057c11 */ /* 0x000fe2000b0f0eff */
[----:B------:R-:W-:Y:S01]  /*05b0*/  IMAD.MOV.U32 R0, RZ, RZ, RZ ;  /* 0x000000ffff007224 */ /* 0x000fe200078e00ff */
[----:B------:R-:W-:Y:S02]  /*05c0*/  ISETP.LT.U32.AND P2, PT, R10, UR9, P2 ;  /* 0x000000090a007c0c */ /* 0x000fe40009741070 */
[C---:B------:R-:W-:Y:S01]  /*05d0*/  ISETP.GT.AND P6, PT, R11.reuse, UR8, PT ;  /* 0x000000080b007c0c */ /* 0x040fe2000bfc4270 */
[----:B------:R0:W-:Y:S03]  /*05e0*/  STG.E.U8 desc[UR4][R4.64], R19 ;  /* 0x0000001304007986 */ /* 0x0001e6000c101104 */
[----:B------:R-:W-:Y:S01]  /*05f0*/  ISETP.LT.OR P6, PT, R11, 0x1, P6 ;  /* 0x000000010b00780c */ /* 0x000fe200037c1670 */
[----:B------:R-:W2:Y:S04]  /*0600*/  @P1 LDG.E.U8 R0, desc[UR4][R2.64+0x1] ;  /* 0x0000010402001981 */ /* 0x000ea8000c1e1100 */
[----:B------:R-:W2:Y:S04]  /*0610*/  @P3 LDG.E.U8 R13, desc[UR4][R2.64+0x4] ;  /* 0x00000404020d3981 */ /* 0x000ea8000c1e1100 */
[----:B------:R-:W3:Y:S04]  /*0620*/  @P2 LDG.E.U8 R15, desc[UR4][R2.64+0x7] ;  /* 0x00000704020f2981 */ /* 0x000ee8000c1e1100 */
[----:B------:R-:W4:Y:S01]  /*0630*/  @!P6 LDG.E.U8 R17, desc[UR4][R6.64+0x1] ;  /* 0x000001040611e981 */ /* 0x000f22000c1e1100 */
[----:B------:R-:W-:-:S03]  /*0640*/  HFMA2 R10, -RZ, RZ, 0, 0 ;  /* 0x00000000ff0a7431 */ /* 0x000fc600000001ff */
[----:B0-----:R-:W5:Y:S01]  /*0650*/  @P4 LDG.E.U8 R19, desc[UR4][R8.64+0x7] ;  /* 0x0000070408134981 */ /* 0x001f62000c1e1100 */
[----:B------:R-:W-:-:S04]  /*0660*/  @P1 IMAD.MOV.U32 R10, RZ, RZ, 0x1 ;  /* 0x00000001ff0a1424 */ /* 0x000fc800078e00ff */
[----:B------:R-:W-:-:S05]  /*0670*/  @P3 VIADD R10, R10, 0x1 ;  /* 0x000000010a0a3836 */ /* 0x000fca0000000000 */
[----:B------:R-:W-:-:S05]  /*0680*/  @P2 IADD3 R10, PT, PT, R10, 0x1, RZ ;  /* 0x000000010a0a2810 */ /* 0x000fca0007ffe0ff */
[----:B------:R-:W-:Y:S02]  /*0690*/  @!P6 VIADD R10, R10, 0x1 ;  /* 0x000000010a0ae836 */ /* 0x000fe40000000000 */
[----:B--2---:R-:W-:-:S04]  /*06a0*/  @P3 IMAD.IADD R0, R0, 0x1, R13 ;  /* 0x0000000100003824 */ /* 0x004fc800078e020d */
[----:B---3--:R-:W-:Y:S02]  /*06b0*/  @P2 IMAD.IADD R0, R0, 0x1, R15 ;  /* 0x0000000100002824 */ /* 0x008fe400078e020f */
[----:B------:R-:W2:Y:S02]  /*06c0*/  @P5 LDG.E.U8 R15, desc[UR4][R8.64+0x1] ;  /* 0x00000104080f5981 */ /* 0x000ea4000c1e1100 */
[----:B----4-:R-:W-:Y:S01]  /*06d0*/  @!P6 IMAD.IADD R0, R0, 0x1, R17 ;  /* 0x000000010000e824 */ /* 0x010fe200078e0211 */
[----:B------:R-:W-:Y:S01]  /*06e0*/  ISETP.GE.AND P6, PT, R11, RZ, PT ;  /* 0x000000ff0b00720c */ /* 0x000fe20003fc6270 */
[----:B------:R-:W3:-:S12]  /*06f0*/  @P0 LDG.E.U8 R17, desc[UR4][R8.64+0x4] ;  /* 0x0000040408110981 */ /* 0x000ed8000c1e1100 */
[----:B------:R-:W4:Y:S01]  /*0700*/  @P6 LDG.E.U8 R13, desc[UR4][R6.64+0x4] ;  /* 0x00000404060d6981 */ /* 0x000f22000c1e1100 */
[----:B------:R-:W-:Y:S02]  /*0710*/  @P6 VIADD R10, R10, 0x1 ;  /* 0x000000010a0a6836 */ /* 0x000fe40000000000 */
[----:B----4-:R-:W-:Y:S01]  /*0720*/  @P6 IMAD.IADD R0, R0, 0x1, R13 ;  /* 0x0000000100006824 */ /* 0x010fe200078e020d */
[----:B------:R-:W-:-:S04]  /*0730*/  ISETP.GE.AND P6, PT, R12, UR8, PT ;  /* 0x000000080c007c0c */ /* 0x000fc8000bfc6270 */
[----:B------:R-:W-:-:S13]  /*0740*/  ISETP.LT.OR P6, PT, R11, -0x1, P6 ;  /* 0xffffffff0b00780c */ /* 0x000fda00037c1670 */
[----:B------:R-:W4:Y:S01]  /*0750*/  @!P6 LDG.E.U8 R13, desc[UR4][R6.64+0x7] ;  /* 0x00000704060de981 */ /* 0x000f22000c1e1100 */
[----:B------:R-:W-:-:S04]  /*0760*/  @!P6 VIADD R10, R10, 0x1 ;  /* 0x000000010a0ae836 */ /* 0x000fc80000000000 */
[----:B------:R-:W-:-:S04]  /*0770*/  @P5 VIADD R10, R10, 0x1 ;  /* 0x000000010a0a5836 */ /* 0x000fc80000000000 */
[----:B------:R-:W-:-:S04]  /*0780*/  @P0 VIADD R10, R10, 0x1 ;  /* 0x000000010a0a0836 */ /* 0x000fc80000000000 */
[----:B------:R-:W-:Y:S01]  /*0790*/  @P4 VIADD R10, R10, 0x1 ;  /* 0x000000010a0a4836 */ /* 0x000fe20000000000 */
[----:B----4-:R-:W-:-:S05]  /*07a0*/  @!P6 IADD3 R0, PT, PT, R0, R13, RZ ;  /* 0x0000000d0000e210 */ /* 0x010fca0007ffe0ff */
[----:B--2---:R-:W-:-:S05]  /*07b0*/  @P5 IMAD.IADD R0, R0, 0x1, R15 ;  /* 0x0000000100005824 */ /* 0x004fca00078e020f */
[----:B---3--:R-:W-:-:S05]  /*07c0*/  @P0 IADD3 R0, PT, PT, R0, R17, RZ ;  /* 0x0000001100000210 */ /* 0x008fca0007ffe0ff */
[----:B-----5:R-:W-:Y:S01]  /*07d0*/  @P4 IMAD.IADD R0, R0, 0x1, R19 ;  /* 0x0000000100004824 */ /* 0x020fe200078e0213 */
[----:B------:R-:W-:-:S04]  /*07e0*/  LOP3.LUT R17, R10, 0xffff, RZ, 0xc0, !PT ;  /* 0x0000ffff0a117812 */ /* 0x000fc800078ec0ff */
[----:B------:R-:W-:Y:S02]  /*07f0*/  LOP3.LUT R16, R0, 0xffff, RZ, 0xc0, !PT ;  /* 0x0000ffff00107812 */ /* 0x000fe400078ec0ff */
[----:B------:R-:W-:-:S07]  /*0800*/  MOV R18, 0x820 ;  /* 0x0000082000127802 */ /* 0x000fce0000000f00 */
[----:B------:R-:W-:Y:S05]  /*0810*/  CALL.REL.NOINC `($__internal_0_$__cuda_sm20_div_u16) ;  /* 0x0000000000b87944 */ /* 0x000fea0003c00000 */
[----:B------:R-:W-:Y:S01]  /*0820*/  IMAD.MOV.U32 R0, RZ, RZ, RZ ;  /* 0x000000ffff007224 */ /* 0x000fe200078e00ff */
[----:B------:R0:W-:Y:S01]  /*0830*/  STG.E.U8 desc[UR4][R4.64+0x1], R19 ;  /* 0x0000011304007986 */ /* 0x0001e2000c101104 */
[----:B------:R-:W1:Y:S01]  /*0840*/  S2R R15, SR_TID.X ;  /* 0x00000000000f7919 */ /* 0x000e620000002100 */
[----:B------:R-:W1:Y:S01]  /*0850*/  S2UR UR7, SR_CTAID.X ;  /* 0x00000000000779c3 */ /* 0x000e620000002500 */
[----:B------:R-:W2:Y:S02]  /*0860*/  LDCU UR6, c[0x0][0x390] ;  /* 0x00007200ff0677ac */ /* 0x000ea40008000800 */
[----:B------:R-:W3:Y:S04]  /*0870*/  @P1 LDG.E.U8 R0, desc[UR4][R2.64+0x2] ;  /* 0x0000020402001981 */ /* 0x000ee8000c1e1100 */
[----:B------:R-:W3:Y:S01]  /*0880*/  @P3 LDG.E.U8 R13, desc[UR4][R2.64+0x5] ;  /* 0x00000504020d3981 */ /* 0x000ee2000c1e1100 */
[----:B------:R-:W1:Y:S01]  /*0890*/  LDC R12, c[0x0][0x360] ;  /* 0x0000d800ff0c7b82 */ /* 0x000e620000000800 */
[----:B------:R-:W-:Y:S01]  /*08a0*/  IMAD.MOV.U32 R10, RZ, RZ, RZ ;  /* 0x000000ffff0a7224 */ /* 0x000fe200078e00ff */
[----:B------:R-:W-:Y:S01]  /*08b0*/  @P1 MOV R10, 0x1 ;  /* 0x00000001000a1802 */ /* 0x000fe20000000f00 */
[----:B------:R-:W4:Y:S04]  /*08c0*/  @P5 LDG.E.U8 R17, desc[UR4][R8.64+0x2] ;  /* 0x0000020408115981 */ /* 0x000f28000c1e1100 */
[----:B------:R-:W-:Y:S01]  /*08d0*/  @P3 VIADD R10, R10, 0x1 ;  /* 0x000000010a0a3836 */ /* 0x000fe20000000000 */
[----:B0-----:R-:W5:Y:S01]  /*08e0*/  @P0 LDG.E.U8 R19, desc[UR4][R8.64+0x5] ;  /* 0x0000050408130981 */ /* 0x001f62000c1e1100 */
[----:B--2---:R-:W-:-:S03]  /*08f0*/  ISETP.GT.AND P6, PT, R11, UR6, PT ;  /* 0x000000060b007c0c */ /* 0x004fc6000bfc4270 */
[----:B------:R-:W2:Y:S01]  /*0900*/  @P2 LDG.E.U8 R3, desc[UR4][R2.64+0x8] ;  /* 0x0000080402032981 */ /* 0x000ea2000c1e1100 */
[----:B------:R-:W-:-:S03]  /*0910*/  ISETP.LT.OR P1, PT, R11, 0x1, P6 ;  /* 0x000000010b00780c */ /* 0x000fc60003721670 */
[----:B------:R-:W5:Y:S01]  /*0920*/  @P4 LDG.E.U8 R21, desc[UR4][R8.64+0x8] ;  /* 0x0000080408154981 */ /* 0x000f62000c1e1100 */
[----:B------:R-:W-:Y:S01]  /*0930*/  ISETP.GE.AND P6, PT, R11, RZ, PT ;  /* 0x000000ff0b00720c */ /* 0x000fe20003fc6270 */
[----:B-1----:R-:W-:-:S04]  /*0940*/  IMAD R12, R12, UR7, R15 ;  /* 0x000000070c0c7c24 */ /* 0x002fc8000f8e020f */
[----:B------:R-:W-:-:S04]  /*0950*/  VIADD R14, R12, 0x1 ;  /* 0x000000010c0e7836 */ /* 0x000fc80000000000 */
[----:B------:R-:W4:Y:S01]  /*0960*/  @!P1 LDG.E.U8 R11, desc[UR4][R6.64+0x2] ;  /* 0x00000204060b9981 */ /* 0x000f22000c1e1100 */
[----:B---3--:R-:W-:Y:S01]  /*0970*/  @P3 IMAD.IADD R0, R0, 0x1, R13 ;  /* 0x0000000100003824 */ /* 0x008fe200078e020d */
[----:B------:R-:W-:Y:S02]  /*0980*/  ISETP.GE.AND P3, PT, R14, UR6, PT ;  /* 0x000000060e007c0c */ /* 0x000fe4000bf66270 */
[----:B------:R-:W3:Y:S02]  /*0990*/  @P6 LDG.E.U8 R13, desc[UR4][R6.64+0x5] ;  /* 0x00000504060d6981 */ /* 0x000ee4000c1e1100 */
[----:B------:R-:W-:-:S13]  /*09a0*/  ISETP.LT.OR P3, PT, R12, -0x1, P3 ;  /* 0xffffffff0c00780c */ /* 0x000fda0001f61670 */
[----:B------:R-:W5:Y:S01]  /*09b0*/  @!P3 LDG.E.U8 R15, desc[UR4][R6.64+0x8] ;  /* 0x00000804060fb981 */ /* 0x000f62000c1e1100 */
[----:B------:R-:W-:Y:S01]  /*09c0*/  @P2 VIADD R10, R10, 0x1 ;  /* 0x000000010a0a2836 */ /* 0x000fe20000000000 */
[----:B--2---:R-:W-:-:S03]  /*09d0*/  @P2 IADD3 R0, PT, PT, R0, R3, RZ ;  /* 0x0000000300002210 */ /* 0x004fc60007ffe0ff */
[----:B------:R-:W-:-:S05]  /*09e0*/  @!P1 VIADD R10, R10, 0x1 ;  /* 0x000000010a0a9836 */ /* 0x000fca0000000000 */
[----:B------:R-:W-:Y:S01]  /*09f0*/  @P6 IADD3 R10, PT, PT, R10, 0x1, RZ ;  /* 0x000000010a0a6810 */ /* 0x000fe20007ffe0ff */
[----:B----4-:R-:W-:-:S04]  /*0a00*/  @!P1 IMAD.IADD R0, R0, 0x1, R11 ;  /* 0x0000000100009824 */ /* 0x010fc800078e020b */
[----:B------:R-:W-:-:S05]  /*0a10*/  @!P3 VIADD R10, R10, 0x1 ;  /* 0x000000010a0ab836 */ /* 0x000fca0000000000 */
[----:B------:R-:W-:-:S05]  /*0a20*/  @P5 IADD3 R10, PT, PT, R10, 0x1, RZ ;  /* 0x000000010a0a5810 */ /* 0x000fca0007ffe0ff */
[----:B------:R-:W-:-:S05]  /*0a30*/  @P0 VIADD R10, R10, 0x1 ;  /* 0x000000010a0a0836 */ /* 0x000fca0000000000 */
[----:B------:R-:W-:Y:S01]  /*0a40*/  @P4 IADD3 R10, PT, PT, R10, 0x1, RZ ;  /* 0x000000010a0a4810 */ /* 0x000fe20007ffe0ff */
[----:B---3--:R-:W-:-:S04]  /*0a50*/  @P6 IMAD.IADD R0, R0, 0x1, R13 ;  /* 0x0000000100006824 */ /* 0x008fc800078e020d */
[----:B-----5:R-:W-:-:S04]  /*0a60*/  @!P3 IMAD.IADD R0, R0, 0x1, R15 ;  /* 0x000000010000b824 */ /* 0x020fc800078e020f */
[----:B------:R-:W-:-:S04]  /*0a70*/  @P5 IMAD.IADD R0, R0, 0x1, R17 ;  /* 0x0000000100005824 */ /* 0x000fc800078e0211 */
[----:B------:R-:W-:-:S04]  /*0a80*/  @P0 IMAD.IADD R0, R0, 0x1, R19 ;  /* 0x0000000100000824 */ /* 0x000fc800078e0213 */
[----:B------:R-:W-:Y:S01]  /*0a90*/  @P4 IMAD.IADD R0, R0, 0x1, R21 ;  /* 0x0000000100004824 */ /* 0x000fe200078e0215 */
[----:B------:R-:W-:-:S04]  /*0aa0*/  LOP3.LUT R17, R10, 0xffff, RZ, 0xc0, !PT ;  /* 0x0000ffff0a117812 */ /* 0x000fc800078ec0ff */
[----:B------:R-:W-:Y:S02]  /*0ab0*/  LOP3.LUT R16, R0, 0xffff, RZ, 0xc0, !PT ;  /* 0x0000ffff00107812 */ /* 0x000fe400078ec0ff */
[----:B------:R-:W-:-:S07]  /*0ac0*/  MOV R18, 0xae0 ;  /* 0x00000ae000127802 */ /* 0x000fce0000000f00 */
[----:B------:R-:W-:Y:S05]  /*0ad0*/  CALL.REL.NOINC `($__internal_0_$__cuda_sm20_div_u16) ;  /* 0x0000000000087944 */ /* 0x000fea0003c00000 */
[----:B------:R-:W-:Y:S01]  /*0ae0*/  STG.E.U8 desc[UR4][R4.64+0x2], R19 ;  /* 0x0000021304007986 */ /* 0x000fe2000c101104 */
[----:B------:R-:W-:Y:S05]  /*0af0*/  EXIT ;  /* 0x000000000000794d */ /* 0x000fea0003800000 */
        .weak           $__internal_0_$__cuda_sm20_div_u16
        .type           $__internal_0_$__cuda_sm20_div_u16,@function
        .size           $__internal_0_$__cuda_sm20_div_u16,(.L_x_1 - $__internal_0_$__cuda_sm20_div_u16)
$__internal_0_$__cuda_sm20_div_u16:
[----:B------:R-:W0:Y:S01]  /*0b00*/  I2F.U16 R12, R17 ;  /* 0x00000011000c7306 */ /* 0x000e220000101000 */
[----:B------:R-:W-:Y:S01]  /*0b10*/  IMAD.MOV.U32 R13, RZ, RZ, 0x4b800000 ;  /* 0x4b800000ff0d7424 */ /* 0x000fe200078e00ff */
[----:B0-----:R-:W-:-:S04]  /*0b20*/  FSETP.GEU.AND P6, PT, |R12|, 1.175494350822287508e-38, PT ;  /* 0x008000000c00780b */ /* 0x001fc80003fce200 */
[----:B------:R-:W-:Y:S02]  /*0b30*/  FSEL R13, R13, 1, !P6 ;  /* 0x3f8000000d0d7808 */ /* 0x000fe40007000000 */
[----:B------:R-:W-:-:S04]  /*0b40*/  FSETP.GT.AND P6, PT, |R12|, 8.50705917302346158658e+37, PT ;  /* 0x7e8000000c00780b */ /* 0x000fc80003fc4200 */
[----:B------:R-:W-:Y:S02]  /*0b50*/  FSEL R13, R13, 0.25, !P6 ;  /* 0x3e8000000d0d7808 */ /* 0x000fe40007000000 */
[----:B------:R-:W-:-:S03]  /*0b60*/  ISETP.NE.U32.AND P6, PT, R17, RZ, PT ;  /* 0x000000ff1100720c */ /* 0x000fc60003fc5070 */
[----:B------:R-:W-:Y:S02]  /*0b70*/  FMUL R14, R12, R13 ;  /* 0x0000000d0c0e7220 */ /* 0x000fe40000400000 */
[----:B------:R-:W-:Y:S08]  /*0b80*/  I2F.U16.RZ R12, R16 ;  /* 0x00000010000c7306 */ /* 0x000ff0000010d000 */
[----:B------:R-:W0:Y:S02]  /*0b90*/  MUFU.RCP R14, R14 ;  /* 0x0000000e000e7308 */ /* 0x000e240000001000 */
[----:B0-----:R-:W-:-:S04]  /*0ba0*/  FMUL R13, R13, R14 ;  /* 0x0000000e0d0d7220 */ /* 0x001fc80000400000 */
[----:B------:R-:W-:-:S04]  /*0bb0*/  VIADD R13, R13, 0x2 ;  /* 0x000000020d0d7836 */ /* 0x000fc80000000000 */
[----:B------:R-:W-:Y:S01]  /*0bc0*/  FMUL.RZ R15, R12, R13 ;  /* 0x0000000d0c0f7220 */ /* 0x000fe2000040c000 */
[----:B------:R-:W-:Y:S02]  /*0bd0*/  IMAD.MOV.U32 R12, RZ, RZ, R18 ;  /* 0x000000ffff0c7224 */ /* 0x000fe400078e0012 */
[----:B------:R-:W-:-:S03]  /*0be0*/  IMAD.MOV.U32 R13, RZ, RZ, 0x0 ;  /* 0x00000000ff0d7424 */ /* 0x000fc600078e00ff */
[----:B------:R-:W0:Y:S02]  /*0bf0*/  F2I.U32.TRUNC.NTZ R15, R15 ;  /* 0x0000000f000f7305 */ /* 0x000e24000020f000 */
[----:B0-----:R-:W-:Y:S02]  /*0c00*/  LOP3.LUT R19, R15, 0xffff, RZ, 0xc0, !PT ;  /* 0x0000ffff0f137812 */ /* 0x001fe400078ec0ff */
[----:B------:R-:W-:Y:S01]  /*0c10*/  @!P6 MOV R19, 0xffffffff ;  /* 0xffffffff0013e802 */ /* 0x000fe20000000f00 */
[----:B------:R-:W-:Y:S06]  /*0c20*/  RET.REL.NODEC R12 `(_Z7blurRGBPhS_ii) ;  /* 0xfffffff00cf47950 */ /* 0x000fec0003c3ffff */
.L_x_0:
[----:B------:R-:W-:-:S00]  /*0c30*/  BRA `(.L_x_0) ;  /* 0xfffffffc00fc7947 */ /* 0x000fc0000383ffff */
[----:B------:R-:W-:-:S00]  /*0c40*/  NOP ;  /* 0x0000000000007918 */ /* 0x000fc00000000000 */
        /* <DEDUP_REMOVED lines=11> */
.L_x_1:


//--------------------- .nv.shared.reserved.0     --------------------------
	.section	.nv.shared.reserved.0,"aw",@nobits
	.weak		__nv_reservedSMEM_offset_0_alias
	.size		__nv_reservedSMEM_offset_0_alias, 0, 64
	.other		__nv_reservedSMEM_offset_0_alias,@"STO_CUDA_RESERVED_SHARED STV_DEFAULT"
__nv_reservedSMEM_offset_0_alias:
	.zero		0
	.zero		64


//--------------------- .nv.constant0._Z7blurRGBPhS_ii --------------------------
	.section	.nv.constant0._Z7blurRGBPhS_ii,"a",@progbits
	.sectionflags	@""
	.align	4
.nv.constant0._Z7blurRGBPhS_ii:
	.zero		920


//--------------------- SYMBOLS --------------------------

	.type		.nv.reservedSmem.offset0,@object
	.size		.nv.reservedSmem.offset0,0x4
